//
// Generated by NVIDIA NVVM Compiler
//
// Compiler Build ID: CL-36424714
// Cuda compilation tools, release 13.0, V13.0.88
// Based on NVVM 20.0.0
//

.version 9.0
.target sm_100
.address_size 64

	// .globl	_Z14process_kernelPfPKfii
.global .align 4 .b8 __cudart_i2opi_f[24] = {65, 144, 67, 60, 153, 149, 98, 219, 192, 221, 52, 245, 209, 87, 39, 252, 41, 21, 68, 78, 110, 131, 249, 162};

.visible .entry _Z14process_kernelPfPKfii(
	.param .u64 .ptr .align 1 _Z14process_kernelPfPKfii_param_0,
	.param .u64 .ptr .align 1 _Z14process_kernelPfPKfii_param_1,
	.param .u32 _Z14process_kernelPfPKfii_param_2,
	.param .u32 _Z14process_kernelPfPKfii_param_3
)
{
	.local .align 4 .b8 	__local_depot0[28];
	.reg .b64 	%SP;
	.reg .b64 	%SPL;
	.reg .pred 	%p<19>;
	.reg .b32 	%r<88>;
	.reg .b32 	%f<51>;
	.reg .b64 	%rd<46>;
	.reg .b64 	%fd<5>;

	mov.u64 	%SPL, __local_depot0;
	ld.param.u64 	%rd13, [_Z14process_kernelPfPKfii_param_0];
	ld.param.u64 	%rd14, [_Z14process_kernelPfPKfii_param_1];
	ld.param.u32 	%r31, [_Z14process_kernelPfPKfii_param_2];
	add.u64 	%rd1, %SPL, 0;
	add.u64 	%rd2, %SPL, 0;
	mov.u32 	%r32, %tid.x;
	mov.u32 	%r33, %ctaid.x;
	mov.u32 	%r34, %ntid.x;
	mad.lo.s32 	%r1, %r33, %r34, %r32;
	setp.ge.s32 	%p1, %r1, %r31;
	@%p1 bra 	$L__BB0_20;
	cvta.to.global.u64 	%rd17, %rd14;
	mul.wide.s32 	%rd18, %r1, 4;
	add.s64 	%rd19, %rd17, %rd18;
	ld.global.f32 	%f48, [%rd19];
	mov.b32 	%r79, 0;
	mov.u64 	%rd30, __cudart_i2opi_f;
$L__BB0_2:
	mul.f32 	%f13, %f48, 0f3F22F983;
	cvt.rni.s32.f32 	%r87, %f13;
	cvt.rn.f32.s32 	%f14, %r87;
	fma.rn.f32 	%f15, %f14, 0fBFC90FDA, %f48;
	fma.rn.f32 	%f16, %f14, 0fB3A22168, %f15;
	fma.rn.f32 	%f50, %f14, 0fA7C234C5, %f16;
	abs.f32 	%f4, %f48;
	setp.ltu.f32 	%p2, %f4, 0f47CE4780;
	mov.u32 	%r83, %r87;
	mov.f32 	%f49, %f50;
	@%p2 bra 	$L__BB0_10;
	setp.neu.f32 	%p3, %f4, 0f7F800000;
	@%p3 bra 	$L__BB0_5;
	mov.f32 	%f19, 0f00000000;
	mul.rn.f32 	%f49, %f48, %f19;
	mov.b32 	%r83, 0;
	bra.uni 	$L__BB0_10;
$L__BB0_5:
	mov.b32 	%r4, %f48;
	shl.b32 	%r37, %r4, 8;
	or.b32  	%r5, %r37, -2147483648;
	mov.b64 	%rd44, 0;
	mov.b32 	%r80, 0;
	mov.u64 	%rd42, %rd30;
	mov.u64 	%rd43, %rd2;
$L__BB0_6:
	.pragma "nounroll";
	ld.global.nc.u32 	%r38, [%rd42];
	mad.wide.u32 	%rd22, %r38, %r5, %rd44;
	shr.u64 	%rd44, %rd22, 32;
	st.local.u32 	[%rd43], %rd22;
	add.s32 	%r80, %r80, 1;
	add.s64 	%rd43, %rd43, 4;
	add.s64 	%rd42, %rd42, 4;
	setp.ne.s32 	%p4, %r80, 6;
	@%p4 bra 	$L__BB0_6;
	shr.u32 	%r39, %r4, 23;
	st.local.u32 	[%rd2+24], %rd44;
	and.b32  	%r8, %r39, 31;
	and.b32  	%r40, %r39, 224;
	add.s32 	%r41, %r40, -128;
	shr.u32 	%r42, %r41, 5;
	mul.wide.u32 	%rd23, %r42, 4;
	sub.s64 	%rd9, %rd2, %rd23;
	ld.local.u32 	%r81, [%rd9+24];
	ld.local.u32 	%r82, [%rd9+20];
	setp.eq.s32 	%p5, %r8, 0;
	@%p5 bra 	$L__BB0_9;
	shf.l.wrap.b32 	%r81, %r82, %r81, %r8;
	ld.local.u32 	%r43, [%rd9+16];
	shf.l.wrap.b32 	%r82, %r43, %r82, %r8;
$L__BB0_9:
	shr.u32 	%r44, %r81, 30;
	shf.l.wrap.b32 	%r45, %r82, %r81, 2;
	shl.b32 	%r46, %r82, 2;
	shr.u32 	%r47, %r45, 31;
	add.s32 	%r48, %r47, %r44;
	neg.s32 	%r49, %r48;
	setp.lt.s32 	%p6, %r4, 0;
	selp.b32 	%r83, %r49, %r48, %p6;
	xor.b32  	%r50, %r45, %r4;
	shr.s32 	%r51, %r45, 31;
	xor.b32  	%r52, %r51, %r45;
	xor.b32  	%r53, %r51, %r46;
	cvt.u64.u32 	%rd24, %r52;
	shl.b64 	%rd25, %rd24, 32;
	cvt.u64.u32 	%rd26, %r53;
	or.b64  	%rd27, %rd25, %rd26;
	cvt.rn.f64.s64 	%fd1, %rd27;
	mul.f64 	%fd2, %fd1, 0d3BF921FB54442D19;
	cvt.rn.f32.f64 	%f17, %fd2;
	neg.f32 	%f18, %f17;
	setp.lt.s32 	%p7, %r50, 0;
	selp.f32 	%f49, %f18, %f17, %p7;
$L__BB0_10:
	setp.ltu.f32 	%p8, %f4, 0f47CE4780;
	mul.rn.f32 	%f20, %f49, %f49;
	and.b32  	%r55, %r83, 1;
	setp.eq.b32 	%p9, %r55, 1;
	selp.f32 	%f21, 0f3F800000, %f49, %p9;
	fma.rn.f32 	%f22, %f20, %f21, 0f00000000;
	fma.rn.f32 	%f23, %f20, 0f37CBAC00, 0fBAB607ED;
	selp.f32 	%f24, %f23, 0fB94D4153, %p9;
	selp.f32 	%f25, 0f3D2AAABB, 0f3C0885E4, %p9;
	fma.rn.f32 	%f26, %f24, %f20, %f25;
	selp.f32 	%f27, 0fBEFFFFFF, 0fBE2AAAA8, %p9;
	fma.rn.f32 	%f28, %f26, %f20, %f27;
	fma.rn.f32 	%f29, %f28, %f22, %f21;
	and.b32  	%r56, %r83, 2;
	setp.eq.s32 	%p10, %r56, 0;
	mov.f32 	%f30, 0f00000000;
	sub.f32 	%f31, %f30, %f29;
	selp.f32 	%f8, %f29, %f31, %p10;
	@%p8 bra 	$L__BB0_18;
	setp.neu.f32 	%p11, %f4, 0f7F800000;
	@%p11 bra 	$L__BB0_13;
	mov.f32 	%f34, 0f00000000;
	mul.rn.f32 	%f50, %f48, %f34;
	mov.b32 	%r87, 0;
	bra.uni 	$L__BB0_18;
$L__BB0_13:
	mov.b32 	%r17, %f48;
	shl.b32 	%r58, %r17, 8;
	or.b32  	%r18, %r58, -2147483648;
	mov.b64 	%rd45, 0;
	mov.b32 	%r84, 0;
$L__BB0_14:
	.pragma "nounroll";
	mul.wide.u32 	%rd29, %r84, 4;
	add.s64 	%rd31, %rd30, %rd29;
	ld.global.nc.u32 	%r59, [%rd31];
	mad.wide.u32 	%rd32, %r59, %r18, %rd45;
	shr.u64 	%rd45, %rd32, 32;
	add.s64 	%rd33, %rd1, %rd29;
	st.local.u32 	[%rd33], %rd32;
	add.s32 	%r84, %r84, 1;
	setp.ne.s32 	%p12, %r84, 6;
	@%p12 bra 	$L__BB0_14;
	shr.u32 	%r60, %r17, 23;
	st.local.u32 	[%rd1+24], %rd45;
	and.b32  	%r21, %r60, 31;
	and.b32  	%r61, %r60, 224;
	add.s32 	%r62, %r61, -128;
	shr.u32 	%r63, %r62, 5;
	mul.wide.u32 	%rd34, %r63, 4;
	sub.s64 	%rd12, %rd1, %rd34;
	ld.local.u32 	%r85, [%rd12+24];
	ld.local.u32 	%r86, [%rd12+20];
	setp.eq.s32 	%p13, %r21, 0;
	@%p13 bra 	$L__BB0_17;
	shf.l.wrap.b32 	%r85, %r86, %r85, %r21;
	ld.local.u32 	%r64, [%rd12+16];
	shf.l.wrap.b32 	%r86, %r64, %r86, %r21;
$L__BB0_17:
	shr.u32 	%r65, %r85, 30;
	shf.l.wrap.b32 	%r66, %r86, %r85, 2;
	shl.b32 	%r67, %r86, 2;
	shr.u32 	%r68, %r66, 31;
	add.s32 	%r69, %r68, %r65;
	neg.s32 	%r70, %r69;
	setp.lt.s32 	%p14, %r17, 0;
	selp.b32 	%r87, %r70, %r69, %p14;
	xor.b32  	%r71, %r66, %r17;
	shr.s32 	%r72, %r66, 31;
	xor.b32  	%r73, %r72, %r66;
	xor.b32  	%r74, %r72, %r67;
	cvt.u64.u32 	%rd35, %r73;
	shl.b64 	%rd36, %rd35, 32;
	cvt.u64.u32 	%rd37, %r74;
	or.b64  	%rd38, %rd36, %rd37;
	cvt.rn.f64.s64 	%fd3, %rd38;
	mul.f64 	%fd4, %fd3, 0d3BF921FB54442D19;
	cvt.rn.f32.f64 	%f32, %fd4;
	neg.f32 	%f33, %f32;
	setp.lt.s32 	%p15, %r71, 0;
	selp.f32 	%f50, %f33, %f32, %p15;
$L__BB0_18:
	add.s32 	%r76, %r87, 1;
	mul.rn.f32 	%f35, %f50, %f50;
	and.b32  	%r77, %r87, 1;
	setp.eq.b32 	%p16, %r77, 1;
	selp.f32 	%f36, %f50, 0f3F800000, %p16;
	fma.rn.f32 	%f37, %f35, %f36, 0f00000000;
	fma.rn.f32 	%f38, %f35, 0f37CBAC00, 0fBAB607ED;
	selp.f32 	%f39, 0fB94D4153, %f38, %p16;
	selp.f32 	%f40, 0f3C0885E4, 0f3D2AAABB, %p16;
	fma.rn.f32 	%f41, %f39, %f35, %f40;
	selp.f32 	%f42, 0fBE2AAAA8, 0fBEFFFFFF, %p16;
	fma.rn.f32 	%f43, %f41, %f35, %f42;
	fma.rn.f32 	%f44, %f43, %f37, %f36;
	and.b32  	%r78, %r76, 2;
	setp.eq.s32 	%p17, %r78, 0;
	mov.f32 	%f45, 0f00000000;
	sub.f32 	%f46, %f45, %f44;
	selp.f32 	%f47, %f44, %f46, %p17;
	mul.f32 	%f48, %f8, %f47;
	add.s32 	%r79, %r79, 1;
	setp.ne.s32 	%p18, %r79, 100;
	@%p18 bra 	$L__BB0_2;
	cvta.to.global.u64 	%rd39, %rd13;
	add.s64 	%rd41, %rd39, %rd18;
	st.global.f32 	[%rd41], %f48;
$L__BB0_20:
	ret;

}


// ===== COMPILED SASS (sm_100) =====

	.target	sm_100

	.elftype	@"ET_EXEC"


//--------------------- .note.nv.tkinfo           --------------------------
	.section	.note.nv.tkinfo,"",@"SHT_NOTE"
	.sectionflags	@"SHF_NOTE_NV_TKINFO"
	.tkinfo
        /*0018*/ 	.word	0x00000002
        /*0030*/ 	.string	""
        /*0030*/ 	.string	"ptxas"
        /*0030*/ 	.string	"Cuda compilation tools, release 13.0, V13.0.88"
        /*0030*/ 	.string	"Build cuda_13.0.r13.0/compiler.36424714_0"
        /*0030*/ 	.string	"-arch sm_100 -m 64 "



//--------------------- .note.nv.cuinfo           --------------------------
	.section	.note.nv.cuinfo,"",@"SHT_NOTE"
	.sectionflags	@"SHF_NOTE_NV_CUINFO"
        /*0018*/ 	.short	0x0002
        /*001a*/ 	.short	0x0064
        /*001c*/ 	.short	0x0082
	.zero		2


//--------------------- .nv.info                  --------------------------
	.section	.nv.info,"",@"SHT_CUDA_INFO"
	.align	4


	//----- nvinfo : EIATTR_REGCOUNT
	.align		4
        /*0000*/ 	.byte	0x04, 0x2f
        /*0002*/ 	.short	(.L_2 - .L_1)
	.align		4
.L_1:
        /*0004*/ 	.word	index@(_Z14process_kernelPfPKfii)
        /*0008*/ 	.word	0x0000001c


	//----- nvinfo : EIATTR_FRAME_SIZE
	.align		4
.L_2:
        /*000c*/ 	.byte	0x04, 0x11
        /*000e*/ 	.short	(.L_4 - .L_3)
	.align		4
.L_3:
        /*0010*/ 	.word	index@(_Z14process_kernelPfPKfii)
        /*0014*/ 	.word	0x00000000


	//----- nvinfo : EIATTR_MIN_STACK_SIZE
	.align		4
.L_4:
        /*0018*/ 	.byte	0x04, 0x12
        /*001a*/ 	.short	(.L_6 - .L_5)
	.align		4
.L_5:
        /*001c*/ 	.word	index@(_Z14process_kernelPfPKfii)
        /*0020*/ 	.word	0x00000000
.L_6:


//--------------------- .nv.compat                --------------------------
	.section	.nv.compat,"",@"SHT_CUDA_COMPAT_INFO"
	.align	4
        /*0000*/ 	.byte	0x02, 0x09, 0x00, 0x00, 0x02, 0x02, 0x01, 0x00, 0x02, 0x05, 0x05, 0x00, 0x03, 0x07, 0x01, 0x01
        /*0010*/ 	.byte	0x02, 0x03, 0x00, 0x00, 0x02, 0x06, 0x01, 0x00, 0x04, 0x0b, 0x08, 0x00, 0x01, 0x00, 0x00, 0x00
        /*0020*/ 	.byte	0x00, 0x00, 0x00, 0x00


//--------------------- .nv.info._Z14process_kernelPfPKfii --------------------------
	.section	.nv.info._Z14process_kernelPfPKfii,"",@"SHT_CUDA_INFO"
	.sectionflags	@""
	.align	4


	//----- nvinfo : EIATTR_CUDA_API_VERSION
	.align		4
        /*0000*/ 	.byte	0x04, 0x37
        /*0002*/ 	.short	(.L_8 - .L_7)
.L_7:
        /*0004*/ 	.word	0x00000082


	//----- nvinfo : EIATTR_KPARAM_INFO
	.align		4
.L_8:
        /*0008*/ 	.byte	0x04, 0x17
        /*000a*/ 	.short	(.L_10 - .L_9)
.L_9:
        /*000c*/ 	.word	0x00000000
        /*0010*/ 	.short	0x0003
        /*0012*/ 	.short	0x0014
        /*0014*/ 	.byte	0x00, 0xf0, 0x11, 0x00


	//----- nvinfo : EIATTR_KPARAM_INFO
	.align		4
.L_10:
        /*0018*/ 	.byte	0x04, 0x17
        /*001a*/ 	.short	(.L_12 - .L_11)
.L_11:
        /*001c*/ 	.word	0x00000000
        /*0020*/ 	.short	0x0002
        /*0022*/ 	.short	0x0010
        /*0024*/ 	.byte	0x00, 0xf0, 0x11, 0x00


	//----- nvinfo : EIATTR_KPARAM_INFO
	.align		4
.L_12:
        /*0028*/ 	.byte	0x04, 0x17
        /*002a*/ 	.short	(.L_14 - .L_13)
.L_13:
        /*002c*/ 	.word	0x00000000
        /*0030*/ 	.short	0x0001
        /*0032*/ 	.short	0x0008
        /*0034*/ 	.byte	0x00, 0xf5, 0x21, 0x00


	//----- nvinfo : EIATTR_KPARAM_INFO
	.align		4
.L_14:
        /*0038*/ 	.byte	0x04, 0x17
        /*003a*/ 	.short	(.L_16 - .L_15)
.L_15:
        /*003c*/ 	.word	0x00000000
        /*0040*/ 	.short	0x0000
        /*0042*/ 	.short	0x0000
        /*0044*/ 	.byte	0x00, 0xf5, 0x21, 0x00


	//----- nvinfo : EIATTR_SPARSE_MMA_MASK
	.align		4
.L_16:
        /*0048*/ 	.byte	0x03, 0x50
        /*004a*/ 	.short	0x0000


	//----- nvinfo : EIATTR_MAXREG_COUNT
	.align		4
        /*004c*/ 	.byte	0x03, 0x1b
        /*004e*/ 	.short	0x00ff


	//----- nvinfo : EIATTR_MERCURY_ISA_VERSION
	.align		4
        /*0050*/ 	.byte	0x03, 0x5f
        /*0052*/ 	.short	0x0101


	//----- nvinfo : EIATTR_VRC_CTA_INIT_COUNT
	.align		4
        /*0054*/ 	.byte	0x02, 0x4a
	.zero		1
	.zero		1


	//----- nvinfo : EIATTR_EXIT_INSTR_OFFSETS
	.align		4
        /*0058*/ 	.byte	0x04, 0x1c
        /*005a*/ 	.short	(.L_18 - .L_17)


	//   ....[0]....
.L_17:
        /*005c*/ 	.word	0x00000070


	//   ....[1]....
        /*0060*/ 	.word	0x00000ff0


	//----- nvinfo : EIATTR_CRS_STACK_SIZE
	.align		4
.L_18:
        /*0064*/ 	.byte	0x04, 0x1e
        /*0066*/ 	.short	(.L_20 - .L_19)
.L_19:
        /*0068*/ 	.word	0x00000000


	//----- nvinfo : EIATTR_CBANK_PARAM_SIZE
	.align		4
.L_20:
        /*006c*/ 	.byte	0x03, 0x19
        /*006e*/ 	.short	0x0018


	//----- nvinfo : EIATTR_PARAM_CBANK
	.align		4
        /*0070*/ 	.byte	0x04, 0x0a
        /*0072*/ 	.short	(.L_22 - .L_21)
	.align		4
.L_21:
        /*0074*/ 	.word	index@(.nv.constant0._Z14process_kernelPfPKfii)
        /*0078*/ 	.short	0x0380
        /*007a*/ 	.short	0x0018


	//----- nvinfo : EIATTR_SW_WAR
	.align		4
.L_22:
        /*007c*/ 	.byte	0x04, 0x36
        /*007e*/ 	.short	(.L_24 - .L_23)
.L_23:
        /*0080*/ 	.word	0x00000008
.L_24:


//--------------------- .nv.callgraph             --------------------------
	.section	.nv.callgraph,"",@"SHT_CUDA_CALLGRAPH"
	.align	4
	.sectionentsize	8
	.align		4
        /*0000*/ 	.word	0x00000000
	.align		4
        /*0004*/ 	.word	0xffffffff
	.align		4
        /*0008*/ 	.word	0x00000000
	.align		4
        /*000c*/ 	.word	0xfffffffe
	.align		4
        /*0010*/ 	.word	0x00000000
	.align		4
        /*0014*/ 	.word	0xfffffffd
	.align		4
        /*0018*/ 	.word	0x00000000
	.align		4
        /*001c*/ 	.word	0xfffffffc


//--------------------- .nv.constant4             --------------------------
	.section	.nv.constant4,"a",@progbits
	.align	8
	.align		8
.nv.constant4:
        /*0000*/ 	.dword	__cudart_i2opi_f


//--------------------- .text._Z14process_kernelPfPKfii --------------------------
	.section	.text._Z14process_kernelPfPKfii,"ax",@progbits
	.align	128
        .global         _Z14process_kernelPfPKfii
        .type           _Z14process_kernelPfPKfii,@function
        .size           _Z14process_kernelPfPKfii,(.L_x_12 - _Z14process_kernelPfPKfii)
        .other          _Z14process_kernelPfPKfii,@"STO_CUDA_ENTRY STV_DEFAULT"
_Z14process_kernelPfPKfii:
.text._Z14process_kernelPfPKfii:
[----:B------:R-:W-:Y:S01]  /*0000*/  LDC R1, c[0x0][0x37c] ;  /* 0x0000df00ff017b82 */ /* 0x000fe20000000800 */
[----:B------:R-:W0:Y:S07]  /*0010*/  S2R R5, SR_TID.X ;  /* 0x0000000000057919 */ /* 0x000e2e0000002100 */
[----:B------:R-:W0:Y:S01]  /*0020*/  S2UR UR4, SR_CTAID.X ;  /* 0x00000000000479c3 */ /* 0x000e220000002500 */
[----:B------:R-:W1:Y:S07]  /*0030*/  LDCU UR5, c[0x0][0x390] ;  /* 0x00007200ff0577ac */ /* 0x000e6e0008000800 */
[----:B------:R-:W0:Y:S02]  /*0040*/  LDC R0, c[0x0][0x360] ;  /* 0x0000d800ff007b82 */ /* 0x000e240000000800 */
[----:B0-----:R-:W-:-:S05]  /*0050*/  IMAD R5, R0, UR4, R5 ;  /* 0x0000000400057c24 */ /* 0x001fca000f8e0205 */
[----:B-1----:R-:W-:-:S13]  /*0060*/  ISETP.GE.AND P0, PT, R5, UR5, PT ;  /* 0x0000000505007c0c */ /* 0x002fda000bf06270 */
[----:B------:R-:W-:Y:S05]  /*0070*/  @P0 EXIT ;  /* 0x000000000000094d */ /* 0x000fea0003800000 */
[----:B------:R-:W0:Y:S01]  /*0080*/  LDC.64 R2, c[0x0][0x388] ;  /* 0x0000e200ff027b82 */ /* 0x000e220000000a00 */
[----:B------:R-:W1:Y:S01]  /*0090*/  LDCU.64 UR8, c[0x0][0x358] ;  /* 0x00006b00ff0877ac */ /* 0x000e620008000a00 */
[----:B0-----:R-:W-:-:S05]  /*00a0*/  IMAD.WIDE R2, R5, 0x4, R2 ;  /* 0x0000000405027825 */ /* 0x001fca00078e0202 */
[----:B-1----:R0:W5:Y:S01]  /*00b0*/  LDG.E R11, desc[UR8][R2.64] ;  /* 0x00000008020b7981 */ /* 0x002162000c1e1900 */
[----:B------:R-:W-:-:S05]  /*00c0*/  UMOV UR4, URZ ;  /* 0x000000ff00047c82 */ /* 0x000fca0008000000 */
.L_x_10:
[C---:B-----5:R-:W-:Y:S01]  /*00d0*/  FMUL R0, R11.reuse, 0.63661974668502807617 ;  /* 0x3f22f9830b007820 */ /* 0x060fe20000400000 */
[----:B------:R-:W-:Y:S01]  /*00e0*/  FSETP.GE.AND P0, PT, |R11|, 105615, PT ;  /* 0x47ce47800b00780b */ /* 0x000fe20003f06200 */
[----:B------:R-:W-:Y:S04]  /*00f0*/  BSSY.RECONVERGENT B0, `(.L_x_0) ;  /* 0x0000069000007945 */ /* 0x000fe80003800200 */
[----:B------:R-:W0:Y:S02]  /*0100*/  F2I.NTZ R0, R0 ;  /* 0x0000000000007305 */ /* 0x000e240000203100 */
[----:B0-----:R-:W-:-:S05]  /*0110*/  I2FP.F32.S32 R2, R0 ;  /* 0x0000000000027245 */ /* 0x001fca0000201400 */
[----:B------:R-:W-:-:S04]  /*0120*/  FFMA R3, R2, -1.5707962512969970703, R11 ;  /* 0xbfc90fda02037823 */ /* 0x000fc8000000000b */
[----:B------:R-:W-:-:S04]  /*0130*/  FFMA R3, R2, -7.5497894158615963534e-08, R3 ;  /* 0xb3a2216802037823 */ /* 0x000fc80000000003 */
[----:B------:R-:W-:Y:S01]  /*0140*/  FFMA R2, R2, -5.3903029534742383927e-15, R3 ;  /* 0xa7c234c502027823 */ /* 0x000fe20000000003 */
[----:B------:R-:W-:-:S03]  /*0150*/  IMAD.MOV.U32 R3, RZ, RZ, R0 ;  /* 0x000000ffff037224 */ /* 0x000fc600078e0000 */
[----:B------:R-:W-:Y:S01]  /*0160*/  IMAD.MOV.U32 R8, RZ, RZ, R2 ;  /* 0x000000ffff087224 */ /* 0x000fe200078e0002 */
[----:B------:R-:W-:Y:S06]  /*0170*/  @!P0 BRA `(.L_x_1) ;  /* 0x0000000400808947 */ /* 0x000fec0003800000 */
[----:B------:R-:W-:-:S13]  /*0180*/  FSETP.NEU.AND P0, PT, |R11|, +INF , PT ;  /* 0x7f8000000b00780b */ /* 0x000fda0003f0d200 */
[----:B------:R-:W-:Y:S01]  /*0190*/  @!P0 FMUL R8, RZ, R11 ;  /* 0x0000000bff088220 */ /* 0x000fe20000400000 */
[----:B------:R-:W-:Y:S01]  /*01a0*/  @!P0 IMAD.MOV.U32 R0, RZ, RZ, RZ ;  /* 0x000000ffff008224 */ /* 0x000fe200078e00ff */
[----:B------:R-:W-:Y:S06]  /*01b0*/  @!P0 BRA `(.L_x_1) ;  /* 0x0000000400708947 */ /* 0x000fec0003800000 */
[----:B------:R-:W-:Y:S01]  /*01c0*/  IMAD.SHL.U32 R6, R11, 0x100, RZ ;  /* 0x000001000b067824 */ /* 0x000fe200078e00ff */
[----:B------:R-:W0:Y:S01]  /*01d0*/  LDCU.64 UR10, c[0x4][URZ] ;  /* 0x01000000ff0a77ac */ /* 0x000e220008000a00 */
[----:B------:R-:W-:Y:S02]  /*01e0*/  IMAD.MOV.U32 R0, RZ, RZ, RZ ;  /* 0x000000ffff007224 */ /* 0x000fe400078e00ff */
[----:B------:R-:W-:Y:S01]  /*01f0*/  IMAD.MOV.U32 R10, RZ, RZ, RZ ;  /* 0x000000ffff0a7224 */ /* 0x000fe200078e00ff */
[----:B------:R-:W-:Y:S01]  /*0200*/  LOP3.LUT R13, R6, 0x80000000, RZ, 0xfc, !PT ;  /* 0x80000000060d7812 */ /* 0x000fe200078efcff */
[----:B------:R-:W-:Y:S01]  /*0210*/  UMOV UR6, URZ ;  /* 0x000000ff00067c82 */ /* 0x000fe20008000000 */
[----:B------:R-:W-:-:S05]  /*0220*/  UMOV UR5, URZ ;  /* 0x000000ff00057c82 */ /* 0x000fca0008000000 */
.L_x_2:
[----:B0-----:R-:W-:Y:S01]  /*0230*/  IMAD.U32 R8, RZ, RZ, UR10 ;  /* 0x0000000aff087e24 */ /* 0x001fe2000f8e00ff */
[----:B------:R-:W-:-:S05]  /*0240*/  MOV R9, UR11 ;  /* 0x0000000b00097c02 */ /* 0x000fca0008000f00 */
[----:B------:R-:W2:Y:S01]  /*0250*/  LDG.E.CONSTANT R6, desc[UR8][R8.64] ;  /* 0x0000000808067981 */ /* 0x000ea2000c1e9900 */
[----:B------:R-:W-:Y:S01]  /*0260*/  UIADD3 UR5, UPT, UPT, UR5, 0x1, URZ ;  /* 0x0000000105057890 */ /* 0x000fe2000fffe0ff */
[C---:B------:R-:W-:Y:S01]  /*0270*/  ISETP.EQ.AND P0, PT, R10.reuse, RZ, PT ;  /* 0x000000ff0a00720c */ /* 0x040fe20003f02270 */
[----:B------:R-:W-:Y:S01]  /*0280*/  UIADD3 UR10, UP1, UPT, UR10, 0x4, URZ ;  /* 0x000000040a0a7890 */ /* 0x000fe2000ff3e0ff */
[C---:B------:R-:W-:Y:S01]  /*0290*/  ISETP.EQ.AND P1, PT, R10.reuse, 0x4, PT ;  /* 0x000000040a00780c */ /* 0x040fe20003f22270 */
[----:B------:R-:W-:Y:S01]  /*02a0*/  UISETP.NE.AND UP0, UPT, UR5, 0x6, UPT ;  /* 0x000000060500788c */ /* 0x000fe2000bf05270 */
[C---:B------:R-:W-:Y:S01]  /*02b0*/  ISETP.EQ.AND P2, PT, R10.reuse, 0x8, PT ;  /* 0x000000080a00780c */ /* 0x040fe20003f42270 */
[----:B------:R-:W-:Y:S01]  /*02c0*/  UIADD3.X UR11, UPT, UPT, URZ, UR11, URZ, UP1, !UPT ;  /* 0x0000000bff0b7290 */ /* 0x000fe20008ffe4ff */
[C---:B------:R-:W-:Y:S02]  /*02d0*/  ISETP.EQ.AND P3, PT, R10.reuse, 0xc, PT ;  /* 0x0000000c0a00780c */ /* 0x040fe40003f62270 */
[----:B------:R-:W-:-:S02]  /*02e0*/  ISETP.EQ.AND P4, PT, R10, 0x10, PT ;  /* 0x000000100a00780c */ /* 0x000fc40003f82270 */
[C---:B------:R-:W-:Y:S01]  /*02f0*/  ISETP.EQ.AND P5, PT, R10.reuse, 0x14, PT ;  /* 0x000000140a00780c */ /* 0x040fe20003fa2270 */
[----:B------:R-:W-:Y:S02]  /*0300*/  VIADD R10, R10, 0x4 ;  /* 0x000000040a0a7836 */ /* 0x000fe40000000000 */
[----:B--2---:R-:W-:-:S03]  /*0310*/  IMAD.WIDE.U32 R6, R6, R13, RZ ;  /* 0x0000000d06067225 */ /* 0x004fc600078e00ff */
[----:B------:R-:W-:-:S04]  /*0320*/  IADD3 R6, P6, PT, R6, R0, RZ ;  /* 0x0000000006067210 */ /* 0x000fc80007fde0ff */
[----:B------:R-:W-:Y:S01]  /*0330*/  IADD3.X R0, PT, PT, R7, UR6, RZ, P6, !PT ;  /* 0x0000000607007c10 */ /* 0x000fe2000b7fe4ff */
[--C-:B------:R-:W-:Y:S02]  /*0340*/  @P0 IMAD.MOV.U32 R4, RZ, RZ, R6.reuse ;  /* 0x000000ffff040224 */ /* 0x100fe400078e0006 */
[--C-:B------:R-:W-:Y:S02]  /*0350*/  @P1 IMAD.MOV.U32 R19, RZ, RZ, R6.reuse ;  /* 0x000000ffff131224 */ /* 0x100fe400078e0006 */
[--C-:B------:R-:W-:Y:S02]  /*0360*/  @P2 IMAD.MOV.U32 R18, RZ, RZ, R6.reuse ;  /* 0x000000ffff122224 */ /* 0x100fe400078e0006 */
[--C-:B------:R-:W-:Y:S02]  /*0370*/  @P3 IMAD.MOV.U32 R17, RZ, RZ, R6.reuse ;  /* 0x000000ffff113224 */ /* 0x100fe400078e0006 */
[--C-:B------:R-:W-:Y:S02]  /*0380*/  @P4 IMAD.MOV.U32 R16, RZ, RZ, R6.reuse ;  /* 0x000000ffff104224 */ /* 0x100fe400078e0006 */
[----:B------:R-:W-:Y:S01]  /*0390*/  @P5 IMAD.MOV.U32 R15, RZ, RZ, R6 ;  /* 0x000000ffff0f5224 */ /* 0x000fe200078e0006 */
[----:B------:R-:W-:Y:S06]  /*03a0*/  BRA.U UP0, `(.L_x_2) ;  /* 0xfffffffd00a07547 */ /* 0x000fec000b83ffff */
[----:B------:R-:W-:Y:S01]  /*03b0*/  SHF.R.U32.HI R6, RZ, 0x17, R11 ;  /* 0x00000017ff067819 */ /* 0x000fe2000001160b */
[----:B------:R-:W-:Y:S03]  /*03c0*/  BSSY.RECONVERGENT B1, `(.L_x_3) ;  /* 0x0000029000017945 */ /* 0x000fe60003800200 */
[C---:B------:R-:W-:Y:S02]  /*03d0*/  LOP3.LUT R7, R6.reuse, 0xe0, RZ, 0xc0, !PT ;  /* 0x000000e006077812 */ /* 0x040fe400078ec0ff */
[----:B------:R-:W-:Y:S02]  /*03e0*/  LOP3.LUT P6, RZ, R6, 0x1f, RZ, 0xc0, !PT ;  /* 0x0000001f06ff7812 */ /* 0x000fe400078cc0ff */
[----:B------:R-:W-:-:S04]  /*03f0*/  IADD3 R7, PT, PT, R7, -0x80, RZ ;  /* 0xffffff8007077810 */ /* 0x000fc80007ffe0ff */
[----:B------:R-:W-:-:S05]  /*0400*/  SHF.R.U32.HI R7, RZ, 0x5, R7 ;  /* 0x00000005ff077819 */ /* 0x000fca0000011607 */
[----:B------:R-:W-:-:S05]  /*0410*/  IMAD.U32 R9, R7, -0x4, RZ ;  /* 0xfffffffc07097824 */ /* 0x000fca00078e00ff */
[C---:B------:R-:W-:Y:S02]  /*0420*/  ISETP.EQ.AND P3, PT, R9.reuse, -0x18, PT ;  /* 0xffffffe80900780c */ /* 0x040fe40003f62270 */
[C---:B------:R-:W-:Y:S02]  /*0430*/  ISETP.EQ.AND P4, PT, R9.reuse, -0x14, PT ;  /* 0xffffffec0900780c */ /* 0x040fe40003f82270 */
[C---:B------:R-:W-:Y:S02]  /*0440*/  ISETP.EQ.AND P2, PT, R9.reuse, -0x10, PT ;  /* 0xfffffff00900780c */ /* 0x040fe40003f42270 */
[C---:B------:R-:W-:Y:S02]  /*0450*/  ISETP.EQ.AND P1, PT, R9.reuse, -0xc, PT ;  /* 0xfffffff40900780c */ /* 0x040fe40003f22270 */
[C---:B------:R-:W-:Y:S02]  /*0460*/  ISETP.EQ.AND P0, PT, R9.reuse, -0x8, PT ;  /* 0xfffffff80900780c */ /* 0x040fe40003f02270 */
[----:B------:R-:W-:-:S03]  /*0470*/  ISETP.EQ.AND P5, PT, R9, RZ, PT ;  /* 0x000000ff0900720c */ /* 0x000fc60003fa2270 */
[--C-:B------:R-:W-:Y:S01]  /*0480*/  @P3 IMAD.MOV.U32 R7, RZ, RZ, R4.reuse ;  /* 0x000000ffff073224 */ /* 0x100fe200078e0004 */
[C---:B------:R-:W-:Y:S01]  /*0490*/  ISETP.EQ.AND P3, PT, R9.reuse, -0x4, PT ;  /* 0xfffffffc0900780c */ /* 0x040fe20003f62270 */
[----:B------:R-:W-:Y:S02]  /*04a0*/  @P4 IMAD.MOV.U32 R8, RZ, RZ, R4 ;  /* 0x000000ffff084224 */ /* 0x000fe400078e0004 */
[----:B------:R-:W-:Y:S01]  /*04b0*/  @P4 IMAD.MOV.U32 R7, RZ, RZ, R19 ;  /* 0x000000ffff074224 */ /* 0x000fe200078e0013 */
[----:B------:R-:W-:Y:S01]  /*04c0*/  ISETP.EQ.AND P4, PT, R9, 0x4, PT ;  /* 0x000000040900780c */ /* 0x000fe20003f82270 */
[----:B------:R-:W-:Y:S02]  /*04d0*/  @P2 IMAD.MOV.U32 R7, RZ, RZ, R18 ;  /* 0x000000ffff072224 */ /* 0x000fe400078e0012 */
[----:B------:R-:W-:Y:S02]  /*04e0*/  @P1 IMAD.MOV.U32 R7, RZ, RZ, R17 ;  /* 0x000000ffff071224 */ /* 0x000fe400078e0011 */
[----:B------:R-:W-:-:S02]  /*04f0*/  @P0 IMAD.MOV.U32 R7, RZ, RZ, R16 ;  /* 0x000000ffff070224 */ /* 0x000fc400078e0010 */
[----:B------:R-:W-:Y:S01]  /*0500*/  @P2 IMAD.MOV.U32 R8, RZ, RZ, R19 ;  /* 0x000000ffff082224 */ /* 0x000fe200078e0013 */
[----:B------:R-:W-:Y:S01]  /*0510*/  @P1 MOV R8, R18 ;  /* 0x0000001200081202 */ /* 0x000fe20000000f00 */
[----:B------:R-:W-:Y:S01]  /*0520*/  @P3 IMAD.MOV.U32 R7, RZ, RZ, R15 ;  /* 0x000000ffff073224 */ /* 0x000fe200078e000f */
[----:B------:R-:W-:Y:S01]  /*0530*/  @P5 MOV R7, R0 ;  /* 0x0000000000075202 */ /* 0x000fe20000000f00 */
[----:B------:R-:W-:Y:S02]  /*0540*/  @P0 IMAD.MOV.U32 R8, RZ, RZ, R17 ;  /* 0x000000ffff080224 */ /* 0x000fe400078e0011 */
[----:B------:R-:W-:Y:S02]  /*0550*/  @P3 IMAD.MOV.U32 R8, RZ, RZ, R16 ;  /* 0x000000ffff083224 */ /* 0x000fe400078e0010 */
[----:B------:R-:W-:Y:S02]  /*0560*/  @P5 IMAD.MOV.U32 R8, RZ, RZ, R15 ;  /* 0x000000ffff085224 */ /* 0x000fe400078e000f */
[----:B------:R-:W-:-:S02]  /*0570*/  @P4 IMAD.MOV.U32 R8, RZ, RZ, R0 ;  /* 0x000000ffff084224 */ /* 0x000fc400078e0000 */
[----:B------:R-:W-:Y:S01]  /*0580*/  IMAD.MOV.U32 R10, RZ, RZ, R7 ;  /* 0x000000ffff0a7224 */ /* 0x000fe200078e0007 */
[----:B------:R-:W-:Y:S06]  /*0590*/  @!P6 BRA `(.L_x_4) ;  /* 0x00000000002ce947 */ /* 0x000fec0003800000 */
[----:B------:R-:W-:Y:S02]  /*05a0*/  @P2 IMAD.MOV.U32 R7, RZ, RZ, R4 ;  /* 0x000000ffff072224 */ /* 0x000fe400078e0004 */
[----:B------:R-:W-:Y:S02]  /*05b0*/  @P1 IMAD.MOV.U32 R7, RZ, RZ, R19 ;  /* 0x000000ffff071224 */ /* 0x000fe400078e0013 */
[----:B------:R-:W-:Y:S01]  /*05c0*/  @P0 IMAD.MOV.U32 R7, RZ, RZ, R18 ;  /* 0x000000ffff070224 */ /* 0x000fe200078e0012 */
[----:B------:R-:W-:Y:S01]  /*05d0*/  ISETP.EQ.AND P0, PT, R9, 0x8, PT ;  /* 0x000000080900780c */ /* 0x000fe20003f02270 */
[----:B------:R-:W-:Y:S01]  /*05e0*/  @P3 IMAD.MOV.U32 R7, RZ, RZ, R17 ;  /* 0x000000ffff073224 */ /* 0x000fe200078e0011 */
[----:B------:R-:W-:Y:S01]  /*05f0*/  @P5 MOV R7, R16 ;  /* 0x0000001000075202 */ /* 0x000fe20000000f00 */
[----:B------:R-:W-:Y:S01]  /*0600*/  @P4 IMAD.MOV.U32 R7, RZ, RZ, R15 ;  /* 0x000000ffff074224 */ /* 0x000fe200078e000f */
[----:B------:R-:W-:-:S04]  /*0610*/  LOP3.LUT R9, R6, 0x1f, RZ, 0xc0, !PT ;  /* 0x0000001f06097812 */ /* 0x000fc800078ec0ff */
[----:B------:R-:W-:-:S05]  /*0620*/  SHF.L.W.U32.HI R10, R8, R9, R10 ;  /* 0x00000009080a7219 */ /* 0x000fca0000010e0a */
[----:B------:R-:W-:-:S05]  /*0630*/  @P0 IMAD.MOV.U32 R7, RZ, RZ, R0 ;  /* 0x000000ffff070224 */ /* 0x000fca00078e0000 */
[----:B------:R-:W-:-:S07]  /*0640*/  SHF.L.W.U32.HI R8, R7, R9, R8 ;  /* 0x0000000907087219 */ /* 0x000fce0000010e08 */
.L_x_4:
[----:B------:R-:W-:Y:S05]  /*0650*/  BSYNC.RECONVERGENT B1 ;  /* 0x0000000000017941 */ /* 0x000fea0003800200 */
.L_x_3:
[C---:B------:R-:W-:Y:S01]  /*0660*/  SHF.L.W.U32.HI R12, R8.reuse, 0x2, R10 ;  /* 0x00000002080c7819 */ /* 0x040fe20000010e0a */
[----:B------:R-:W-:Y:S01]  /*0670*/  IMAD.SHL.U32 R8, R8, 0x4, RZ ;  /* 0x0000000408087824 */ /* 0x000fe200078e00ff */
[----:B------:R-:W-:Y:S01]  /*0680*/  UMOV UR6, 0x54442d19 ;  /* 0x54442d1900067882 */ /* 0x000fe20000000000 */
[----:B------:R-:W-:Y:S01]  /*0690*/  UMOV UR7, 0x3bf921fb ;  /* 0x3bf921fb00077882 */ /* 0x000fe20000000000 */
[----:B------:R-:W-:Y:S02]  /*06a0*/  SHF.R.S32.HI R7, RZ, 0x1f, R12 ;  /* 0x0000001fff077819 */ /* 0x000fe4000001140c */
[----:B------:R-:W-:Y:S02]  /*06b0*/  ISETP.GE.AND P0, PT, R11, RZ, PT ;  /* 0x000000ff0b00720c */ /* 0x000fe40003f06270 */
[C---:B------:R-:W-:Y:S02]  /*06c0*/  LOP3.LUT R8, R7.reuse, R8, RZ, 0x3c, !PT ;  /* 0x0000000807087212 */ /* 0x040fe400078e3cff */
[----:B------:R-:W-:-:S02]  /*06d0*/  LOP3.LUT R9, R7, R12, RZ, 0x3c, !PT ;  /* 0x0000000c07097212 */ /* 0x000fc400078e3cff */
[----:B------:R-:W-:Y:S02]  /*06e0*/  SHF.R.U32.HI R0, RZ, 0x1e, R10 ;  /* 0x0000001eff007819 */ /* 0x000fe4000001160a */
[----:B------:R-:W0:Y:S01]  /*06f0*/  I2F.F64.S64 R6, R8 ;  /* 0x0000000800067312 */ /* 0x000e220000301c00 */
[C---:B------:R-:W-:Y:S02]  /*0700*/  LOP3.LUT R10, R12.reuse, R11, RZ, 0x3c, !PT ;  /* 0x0000000b0c0a7212 */ /* 0x040fe400078e3cff */
[----:B------:R-:W-:Y:S02]  /*0710*/  LEA.HI R0, R12, R0, RZ, 0x1 ;  /* 0x000000000c007211 */ /* 0x000fe400078f08ff */
[----:B------:R-:W-:-:S03]  /*0720*/  ISETP.GE.AND P1, PT, R10, RZ, PT ;  /* 0x000000ff0a00720c */ /* 0x000fc60003f26270 */
[----:B------:R-:W-:-:S04]  /*0730*/  IMAD.MOV R10, RZ, RZ, -R0 ;  /* 0x000000ffff0a7224 */ /* 0x000fc800078e0a00 */
[----:B------:R-:W-:Y:S01]  /*0740*/  @!P0 IMAD.MOV.U32 R0, RZ, RZ, R10 ;  /* 0x000000ffff008224 */ /* 0x000fe200078e000a */
[----:B0-----:R-:W-:-:S10]  /*0750*/  DMUL R6, R6, UR6 ;  /* 0x0000000606067c28 */ /* 0x001fd40008000000 */
[----:B------:R-:W0:Y:S02]  /*0760*/  F2F.F32.F64 R6, R6 ;  /* 0x0000000600067310 */ /* 0x000e240000301000 */
[----:B0-----:R-:W-:-:S07]  /*0770*/  FSEL R8, -R6, R6, !P1 ;  /* 0x0000000606087208 */ /* 0x001fce0004800100 */
.L_x_1:
[----:B------:R-:W-:Y:S05]  /*0780*/  BSYNC.RECONVERGENT B0 ;  /* 0x0000000000007941 */ /* 0x000fea0003800200 */
.L_x_0:
[----:B------:R-:W-:Y:S02]  /*0790*/  IMAD.MOV.U32 R12, RZ, RZ, 0x37cbac00 ;  /* 0x37cbac00ff0c7424 */ /* 0x000fe400078e00ff */
[----:B------:R-:W-:Y:S01]  /*07a0*/  FMUL R7, R8, R8 ;  /* 0x0000000808077220 */ /* 0x000fe20000400000 */
[C---:B------:R-:W-:Y:S01]  /*07b0*/  LOP3.LUT R9, R0.reuse, 0x1, RZ, 0xc0, !PT ;  /* 0x0000000100097812 */ /* 0x040fe200078ec0ff */
[----:B------:R-:W-:Y:S01]  /*07c0*/  IMAD.MOV.U32 R10, RZ, RZ, 0x3effffff ;  /* 0x3effffffff0a7424 */ /* 0x000fe200078e00ff */
[----:B------:R-:W-:Y:S01]  /*07d0*/  MOV R13, 0x3d2aaabb ;  /* 0x3d2aaabb000d7802 */ /* 0x000fe20000000f00 */
[----:B------:R-:W-:Y:S01]  /*07e0*/  FFMA R6, R7, R12, -0.0013887860113754868507 ;  /* 0xbab607ed07067423 */ /* 0x000fe2000000000c */
[----:B------:R-:W-:Y:S01]  /*07f0*/  ISETP.NE.U32.AND P0, PT, R9, 0x1, PT ;  /* 0x000000010900780c */ /* 0x000fe20003f05070 */
[----:B------:R-:W-:Y:S01]  /*0800*/  BSSY.RECONVERGENT B0, `(.L_x_5) ;  /* 0x0000068000007945 */ /* 0x000fe20003800200 */
[----:B------:R-:W-:Y:S02]  /*0810*/  LOP3.LUT P1, RZ, R0, 0x2, RZ, 0xc0, !PT ;  /* 0x0000000200ff7812 */ /* 0x000fe4000782c0ff */
[----:B------:R-:W-:-:S02]  /*0820*/  FSEL R6, R6, -0.00019574658654164522886, !P0 ;  /* 0xb94d415306067808 */ /* 0x000fc40004000000 */
[----:B------:R-:W-:Y:S02]  /*0830*/  FSEL R14, R13, 0.0083327032625675201416, !P0 ;  /* 0x3c0885e40d0e7808 */ /* 0x000fe40004000000 */
[----:B------:R-:W-:Y:S02]  /*0840*/  FSEL R0, R8, 1, P0 ;  /* 0x3f80000008007808 */ /* 0x000fe40000000000 */
[----:B------:R-:W-:Y:S01]  /*0850*/  FSEL R21, -R10, -0.16666662693023681641, !P0 ;  /* 0xbe2aaaa80a157808 */ /* 0x000fe20004000100 */
[----:B------:R-:W-:Y:S01]  /*0860*/  FFMA R6, R7, R6, R14 ;  /* 0x0000000607067223 */ /* 0x000fe2000000000e */
[----:B------:R-:W-:Y:S01]  /*0870*/  FSETP.GE.AND P0, PT, |R11|, 105615, PT ;  /* 0x47ce47800b00780b */ /* 0x000fe20003f06200 */
[C---:B------:R-:W-:Y:S02]  /*0880*/  FFMA R9, R7.reuse, R0, RZ ;  /* 0x0000000007097223 */ /* 0x040fe400000000ff */
[----:B------:R-:W-:-:S04]  /*0890*/  FFMA R6, R7, R6, R21 ;  /* 0x0000000607067223 */ /* 0x000fc80000000015 */
[----:B------:R-:W-:-:S04]  /*08a0*/  FFMA R14, R9, R6, R0 ;  /* 0x00000006090e7223 */ /* 0x000fc80000000000 */
[----:B------:R-:W-:Y:S02]  /*08b0*/  @P1 FADD R14, RZ, -R14 ;  /* 0x8000000eff0e1221 */ /* 0x000fe40000000000 */
[----:B------:R-:W-:Y:S05]  /*08c0*/  @!P0 BRA `(.L_x_6) ;  /* 0x00000004006c8947 */ /* 0x000fea0003800000 */
[----:B------:R-:W-:-:S13]  /*08d0*/  FSETP.NEU.AND P0, PT, |R11|, +INF , PT ;  /* 0x7f8000000b00780b */ /* 0x000fda0003f0d200 */
[----:B------:R-:W-:Y:S01]  /*08e0*/  @!P0 FMUL R2, RZ, R11 ;  /* 0x0000000bff028220 */ /* 0x000fe20000400000 */
[----:B------:R-:W-:Y:S01]  /*08f0*/  @!P0 IMAD.MOV.U32 R3, RZ, RZ, RZ ;  /* 0x000000ffff038224 */ /* 0x000fe200078e00ff */
[----:B------:R-:W-:Y:S06]  /*0900*/  @!P0 BRA `(.L_x_6) ;  /* 0x00000004005c8947 */ /* 0x000fec0003800000 */
[----:B------:R-:W0:Y:S01]  /*0910*/  LDC.64 R2, c[0x4][RZ] ;  /* 0x01000000ff027b82 */ /* 0x000e220000000a00 */
[----:B------:R-:W-:Y:S01]  /*0920*/  IMAD.SHL.U32 R0, R11, 0x100, RZ ;  /* 0x000001000b007824 */ /* 0x000fe200078e00ff */
[----:B------:R-:W-:Y:S01]  /*0930*/  UMOV UR5, URZ ;  /* 0x000000ff00057c82 */ /* 0x000fe20008000000 */
[----:B------:R-:W-:Y:S02]  /*0940*/  IMAD.MOV.U32 R21, RZ, RZ, RZ ;  /* 0x000000ffff157224 */ /* 0x000fe400078e00ff */
[----:B------:R-:W-:Y:S01]  /*0950*/  IMAD.MOV.U32 R23, RZ, RZ, RZ ;  /* 0x000000ffff177224 */ /* 0x000fe200078e00ff */
[----:B------:R-:W-:-:S07]  /*0960*/  LOP3.LUT R25, R0, 0x80000000, RZ, 0xfc, !PT ;  /* 0x8000000000197812 */ /* 0x000fce00078efcff */
.L_x_7:
[----:B0-----:R-:W-:-:S06]  /*0970*/  IMAD.WIDE.U32 R6, R23, 0x4, R2 ;  /* 0x0000000417067825 */ /* 0x001fcc00078e0002 */
[----:B------:R-:W2:Y:S01]  /*0980*/  LDG.E.CONSTANT R6, desc[UR8][R6.64] ;  /* 0x0000000806067981 */ /* 0x000ea2000c1e9900 */
[C---:B------:R-:W-:Y:S01]  /*0990*/  IMAD.SHL.U32 R0, R23.reuse, 0x4, RZ ;  /* 0x0000000417007824 */ /* 0x040fe200078e00ff */
[----:B------:R-:W-:-:S04]  /*09a0*/  IADD3 R23, PT, PT, R23, 0x1, RZ ;  /* 0x0000000117177810 */ /* 0x000fc80007ffe0ff */
[C---:B------:R-:W-:Y:S02]  /*09b0*/  ISETP.EQ.AND P0, PT, R0.reuse, RZ, PT ;  /* 0x000000ff0000720c */ /* 0x040fe40003f02270 */
[C---:B------:R-:W-:Y:S02]  /*09c0*/  ISETP.EQ.AND P5, PT, R0.reuse, 0x4, PT ;  /* 0x000000040000780c */ /* 0x040fe40003fa2270 */
[C---:B------:R-:W-:Y:S02]  /*09d0*/  ISETP.EQ.AND P4, PT, R0.reuse, 0x8, PT ;  /* 0x000000080000780c */ /* 0x040fe40003f82270 */
[C---:B------:R-:W-:Y:S02]  /*09e0*/  ISETP.EQ.AND P3, PT, R0.reuse, 0xc, PT ;  /* 0x0000000c0000780c */ /* 0x040fe40003f62270 */
[C---:B------:R-:W-:Y:S02]  /*09f0*/  ISETP.EQ.AND P2, PT, R0.reuse, 0x10, PT ;  /* 0x000000100000780c */ /* 0x040fe40003f42270 */
[----:B------:R-:W-:Y:S01]  /*0a00*/  ISETP.EQ.AND P1, PT, R0, 0x14, PT ;  /* 0x000000140000780c */ /* 0x000fe20003f22270 */
[----:B--2---:R-:W-:-:S03]  /*0a10*/  IMAD.WIDE.U32 R8, R6, R25, RZ ;  /* 0x0000001906087225 */ /* 0x004fc600078e00ff */
[----:B------:R-:W-:-:S04]  /*0a20*/  IADD3 R0, P6, PT, R8, R21, RZ ;  /* 0x0000001508007210 */ /* 0x000fc80007fde0ff */
[----:B------:R-:W-:Y:S01]  /*0a30*/  IADD3.X R21, PT, PT, R9, UR5, RZ, P6, !PT ;  /* 0x0000000509157c10 */ /* 0x000fe2000b7fe4ff */
[--C-:B------:R-:W-:Y:S01]  /*0a40*/  @P0 IMAD.MOV.U32 R4, RZ, RZ, R0.reuse ;  /* 0x000000ffff040224 */ /* 0x100fe200078e0000 */
[----:B------:R-:W-:Y:S01]  /*0a50*/  ISETP.NE.AND P6, PT, R23, 0x6, PT ;  /* 0x000000061700780c */ /* 0x000fe20003fc5270 */
[--C-:B------:R-:W-:Y:S02]  /*0a60*/  @P5 IMAD.MOV.U32 R19, RZ, RZ, R0.reuse ;  /* 0x000000ffff135224 */ /* 0x100fe400078e0000 */
[--C-:B------:R-:W-:Y:S02]  /*0a70*/  @P4 IMAD.MOV.U32 R18, RZ, RZ, R0.reuse ;  /* 0x000000ffff124224 */ /* 0x100fe400078e0000 */
[--C-:B------:R-:W-:Y:S02]  /*0a80*/  @P3 IMAD.MOV.U32 R17, RZ, RZ, R0.reuse ;  /* 0x000000ffff113224 */ /* 0x100fe400078e0000 */
[--C-:B------:R-:W-:Y:S02]  /*0a90*/  @P2 IMAD.MOV.U32 R16, RZ, RZ, R0.reuse ;  /* 0x000000ffff102224 */ /* 0x100fe400078e0000 */
[----:B------:R-:W-:-:S04]  /*0aa0*/  @P1 IMAD.MOV.U32 R15, RZ, RZ, R0 ;  /* 0x000000ffff0f1224 */ /* 0x000fc800078e0000 */
[----:B------:R-:W-:Y:S05]  /*0ab0*/  @P6 BRA `(.L_x_7) ;  /* 0xfffffffc00ac6947 */ /* 0x000fea000383ffff */
        /* <DEDUP_REMOVED lines=12> */
[----:B------:R-:W-:-:S03]  /*0b80*/  ISETP.EQ.AND P5, PT, R7, 0x4, PT ;  /* 0x000000040700780c */ /* 0x000fc60003fa2270 */
[--C-:B------:R-:W-:Y:S01]  /*0b90*/  @P3 IMAD.MOV.U32 R0, RZ, RZ, R4.reuse ;  /* 0x000000ffff003224 */ /* 0x100fe200078e0004 */
[C---:B------:R-:W-:Y:S01]  /*0ba0*/  ISETP.EQ.AND P3, PT, R7.reuse, -0x4, PT ;  /* 0xfffffffc0700780c */ /* 0x040fe20003f62270 */
[----:B------:R-:W-:Y:S02]  /*0bb0*/  @P4 IMAD.MOV.U32 R2, RZ, RZ, R4 ;  /* 0x000000ffff024224 */ /* 0x000fe400078e0004 */
[--C-:B------:R-:W-:Y:S01]  /*0bc0*/  @P4 IMAD.MOV.U32 R0, RZ, RZ, R19.reuse ;  /* 0x000000ffff004224 */ /* 0x100fe200078e0013 */
[----:B------:R-:W-:Y:S01]  /*0bd0*/  ISETP.EQ.AND P4, PT, R7, RZ, PT ;  /* 0x000000ff0700720c */ /* 0x000fe20003f82270 */
[----:B------:R-:W-:Y:S01]  /*0be0*/  @P2 IMAD.MOV.U32 R2, RZ, RZ, R19 ;  /* 0x000000ffff022224 */ /* 0x000fe200078e0013 */
[----:B------:R-:W-:Y:S01]  /*0bf0*/  @P1 MOV R2, R18 ;  /* 0x0000001200021202 */ /* 0x000fe20000000f00 */
[----:B------:R-:W-:Y:S02]  /*0c00*/  @P2 IMAD.MOV.U32 R0, RZ, RZ, R18 ;  /* 0x000000ffff002224 */ /* 0x000fe400078e0012 */
[----:B------:R-:W-:-:S02]  /*0c10*/  @P1 IMAD.MOV.U32 R0, RZ, RZ, R17 ;  /* 0x000000ffff001224 */ /* 0x000fc400078e0011 */
[----:B------:R-:W-:Y:S02]  /*0c20*/  @P0 IMAD.MOV.U32 R2, RZ, RZ, R17 ;  /* 0x000000ffff020224 */ /* 0x000fe400078e0011 */
[--C-:B------:R-:W-:Y:S02]  /*0c30*/  @P0 IMAD.MOV.U32 R0, RZ, RZ, R16.reuse ;  /* 0x000000ffff000224 */ /* 0x100fe400078e0010 */
[----:B------:R-:W-:Y:S02]  /*0c40*/  @P3 IMAD.MOV.U32 R2, RZ, RZ, R16 ;  /* 0x000000ffff023224 */ /* 0x000fe400078e0010 */
[--C-:B------:R-:W-:Y:S01]  /*0c50*/  @P3 IMAD.MOV.U32 R0, RZ, RZ, R15.reuse ;  /* 0x000000ffff003224 */ /* 0x100fe200078e000f */
[----:B------:R-:W-:Y:S01]  /*0c60*/  @P4 MOV R0, R21 ;  /* 0x0000001500004202 */ /* 0x000fe20000000f00 */
[----:B------:R-:W-:Y:S02]  /*0c70*/  @P4 IMAD.MOV.U32 R2, RZ, RZ, R15 ;  /* 0x000000ffff024224 */ /* 0x000fe400078e000f */
[----:B------:R-:W-:Y:S01]  /*0c80*/  @P5 IMAD.MOV.U32 R2, RZ, RZ, R21 ;  /* 0x000000ffff025224 */ /* 0x000fe200078e0015 */
[----:B------:R-:W-:Y:S06]  /*0c90*/  @!P6 BRA `(.L_x_9) ;  /* 0x00000000002ce947 */ /* 0x000fec0003800000 */
[----:B------:R-:W-:Y:S02]  /*0ca0*/  @P2 IMAD.MOV.U32 R3, RZ, RZ, R4 ;  /* 0x000000ffff032224 */ /* 0x000fe400078e0004 */
[----:B------:R-:W-:Y:S02]  /*0cb0*/  @P1 IMAD.MOV.U32 R3, RZ, RZ, R19 ;  /* 0x000000ffff031224 */ /* 0x000fe400078e0013 */
[----:B------:R-:W-:Y:S01]  /*0cc0*/  @P0 IMAD.MOV.U32 R3, RZ, RZ, R18 ;  /* 0x000000ffff030224 */ /* 0x000fe200078e0012 */
[----:B------:R-:W-:Y:S01]  /*0cd0*/  ISETP.EQ.AND P0, PT, R7, 0x8, PT ;  /* 0x000000080700780c */ /* 0x000fe20003f02270 */
[----:B------:R-:W-:Y:S01]  /*0ce0*/  @P3 IMAD.MOV.U32 R3, RZ, RZ, R17 ;  /* 0x000000ffff033224 */ /* 0x000fe200078e0011 */
[----:B------:R-:W-:Y:S01]  /*0cf0*/  LOP3.LUT R7, R6, 0x1f, RZ, 0xc0, !PT ;  /* 0x0000001f06077812 */ /* 0x000fe200078ec0ff */
[----:B------:R-:W-:Y:S01]  /*0d00*/  @P4 IMAD.MOV.U32 R3, RZ, RZ, R16 ;  /* 0x000000ffff034224 */ /* 0x000fe200078e0010 */
[----:B------:R-:W-:Y:S02]  /*0d10*/  @P5 MOV R3, R15 ;  /* 0x0000000f00035202 */ /* 0x000fe40000000f00 */
[----:B------:R-:W-:-:S07]  /*0d20*/  SHF.L.W.U32.HI R0, R2, R7, R0 ;  /* 0x0000000702007219 */ /* 0x000fce0000010e00 */
[----:B------:R-:W-:-:S05]  /*0d30*/  @P0 IMAD.MOV.U32 R3, RZ, RZ, R21 ;  /* 0x000000ffff030224 */ /* 0x000fca00078e0015 */
[----:B------:R-:W-:-:S07]  /*0d40*/  SHF.L.W.U32.HI R2, R3, R7, R2 ;  /* 0x0000000703027219 */ /* 0x000fce0000010e02 */
.L_x_9:
[----:B------:R-:W-:Y:S05]  /*0d50*/  BSYNC.RECONVERGENT B1 ;  /* 0x0000000000017941 */ /* 0x000fea0003800200 */
.L_x_8:
        /* <DEDUP_REMOVED lines=9> */
[C---:B------:R-:W-:Y:S02]  /*0df0*/  LOP3.LUT R11, R3.reuse, R11, RZ, 0x3c, !PT ;  /* 0x0000000b030b7212 */ /* 0x040fe400078e3cff */
[----:B------:R-:W0:Y:S01]  /*0e00*/  I2F.F64.S64 R6, R6 ;  /* 0x0000000600067312 */ /* 0x000e220000301c00 */
[----:B------:R-:W-:Y:S02]  /*0e10*/  LEA.HI R3, R3, R0, RZ, 0x1 ;  /* 0x0000000003037211 */ /* 0x000fe400078f08ff */
[----:B------:R-:W-:-:S03]  /*0e20*/  ISETP.GE.AND P0, PT, R11, RZ, PT ;  /* 0x000000ff0b00720c */ /* 0x000fc60003f06270 */
[----:B------:R-:W-:-:S04]  /*0e30*/  IMAD.MOV R0, RZ, RZ, -R3 ;  /* 0x000000ffff007224 */ /* 0x000fc800078e0a03 */
[----:B------:R-:W-:Y:S01]  /*0e40*/  @!P1 IMAD.MOV.U32 R3, RZ, RZ, R0 ;  /* 0x000000ffff039224 */ /* 0x000fe200078e0000 */
[----:B0-----:R-:W-:-:S10]  /*0e50*/  DMUL R8, R6, UR6 ;  /* 0x0000000606087c28 */ /* 0x001fd40008000000 */
[----:B------:R-:W0:Y:S02]  /*0e60*/  F2F.F32.F64 R8, R8 ;  /* 0x0000000800087310 */ /* 0x000e240000301000 */
[----:B0-----:R-:W-:-:S07]  /*0e70*/  FSEL R2, -R8, R8, !P0 ;  /* 0x0000000808027208 */ /* 0x001fce0004000100 */
.L_x_6:
[----:B------:R-:W-:Y:S05]  /*0e80*/  BSYNC.RECONVERGENT B0 ;  /* 0x0000000000007941 */ /* 0x000fea0003800200 */
.L_x_5:
[----:B------:R-:W-:Y:S01]  /*0e90*/  FMUL R7, R2, R2 ;  /* 0x0000000202077220 */ /* 0x000fe20000400000 */
[C---:B------:R-:W-:Y:S01]  /*0ea0*/  LOP3.LUT R0, R3.reuse, 0x1, RZ, 0xc0, !PT ;  /* 0x0000000103007812 */ /* 0x040fe200078ec0ff */
[----:B------:R-:W-:Y:S01]  /*0eb0*/  VIADD R3, R3, 0x1 ;  /* 0x0000000103037836 */ /* 0x000fe20000000000 */
[----:B------:R-:W-:Y:S01]  /*0ec0*/  UIADD3 UR4, UPT, UPT, UR4, 0x1, URZ ;  /* 0x0000000104047890 */ /* 0x000fe2000fffe0ff */
[----:B------:R-:W-:Y:S01]  /*0ed0*/  FFMA R12, R7, R12, -0.0013887860113754868507 ;  /* 0xbab607ed070c7423 */ /* 0x000fe2000000000c */
[----:B------:R-:W-:Y:S02]  /*0ee0*/  ISETP.NE.U32.AND P0, PT, R0, 0x1, PT ;  /* 0x000000010000780c */ /* 0x000fe40003f05070 */
[----:B------:R-:W-:Y:S01]  /*0ef0*/  LOP3.LUT P1, RZ, R3, 0x2, RZ, 0xc0, !PT ;  /* 0x0000000203ff7812 */ /* 0x000fe2000782c0ff */
[----:B------:R-:W-:Y:S01]  /*0f00*/  UISETP.NE.AND UP0, UPT, UR4, 0x64, UPT ;  /* 0x000000640400788c */ /* 0x000fe2000bf05270 */
[----:B------:R-:W-:Y:S02]  /*0f10*/  FSEL R6, R13, 0.0083327032625675201416, P0 ;  /* 0x3c0885e40d067808 */ /* 0x000fe40000000000 */
[----:B------:R-:W-:-:S02]  /*0f20*/  FSEL R12, R12, -0.00019574658654164522886, P0 ;  /* 0xb94d41530c0c7808 */ /* 0x000fc40000000000 */
[----:B------:R-:W-:Y:S02]  /*0f30*/  FSEL R0, R2, 1, !P0 ;  /* 0x3f80000002007808 */ /* 0x000fe40004000000 */
[----:B------:R-:W-:Y:S01]  /*0f40*/  FSEL R9, -R10, -0.16666662693023681641, P0 ;  /* 0xbe2aaaa80a097808 */ /* 0x000fe20000000100 */
[C---:B------:R-:W-:Y:S02]  /*0f50*/  FFMA R6, R7.reuse, R12, R6 ;  /* 0x0000000c07067223 */ /* 0x040fe40000000006 */
[C---:B------:R-:W-:Y:S02]  /*0f60*/  FFMA R3, R7.reuse, R0, RZ ;  /* 0x0000000007037223 */ /* 0x040fe400000000ff */
[----:B------:R-:W-:-:S04]  /*0f70*/  FFMA R6, R7, R6, R9 ;  /* 0x0000000607067223 */ /* 0x000fc80000000009 */
[----:B------:R-:W-:-:S04]  /*0f80*/  FFMA R3, R3, R6, R0 ;  /* 0x0000000603037223 */ /* 0x000fc80000000000 */
[----:B------:R-:W-:-:S04]  /*0f90*/  @P1 FADD R3, RZ, -R3 ;  /* 0x80000003ff031221 */ /* 0x000fc80000000000 */
[----:B------:R-:W-:Y:S01]  /*0fa0*/  FMUL R11, R14, R3 ;  /* 0x000000030e0b7220 */ /* 0x000fe20000400000 */
[----:B------:R-:W-:Y:S06]  /*0fb0*/  BRA.U UP0, `(.L_x_10) ;  /* 0xfffffff100447547 */ /* 0x000fec000b83ffff */
[----:B------:R-:W0:Y:S02]  /*0fc0*/  LDC.64 R2, c[0x0][0x380] ;  /* 0x0000e000ff027b82 */ /* 0x000e240000000a00 */
[----:B0-----:R-:W-:-:S05]  /*0fd0*/  IMAD.WIDE R2, R5, 0x4, R2 ;  /* 0x0000000405027825 */ /* 0x001fca00078e0202 */
[----:B------:R-:W-:Y:S01]  /*0fe0*/  STG.E desc[UR8][R2.64], R11 ;  /* 0x0000000b02007986 */ /* 0x000fe2000c101908 */
[----:B------:R-:W-:Y:S05]  /*0ff0*/  EXIT ;  /* 0x000000000000794d */ /* 0x000fea0003800000 */
.L_x_11:
[----:B------:R-:W-:-:S00]  /*1000*/  BRA `(.L_x_11) ;  /* 0xfffffffc00fc7947 */ /* 0x000fc0000383ffff */
[----:B------:R-:W-:-:S00]  /*1010*/  NOP ;  /* 0x0000000000007918 */ /* 0x000fc00000000000 */
        /* <DEDUP_REMOVED lines=14> */
.L_x_12:


//--------------------- .nv.global.init           --------------------------
	.section	.nv.global.init,"aw",@progbits
	.align	4
.nv.global.init:
	.type		__cudart_i2opi_f,@object
	.size		__cudart_i2opi_f,(.L_0 - __cudart_i2opi_f)
__cudart_i2opi_f:
        /*0000*/ 	.byte	0x41, 0x90, 0x43, 0x3c, 0x99, 0x95, 0x62, 0xdb, 0xc0, 0xdd, 0x34, 0xf5, 0xd1, 0x57, 0x27, 0xfc
        /*0010*/ 	.byte	0x29, 0x15, 0x44, 0x4e, 0x6e, 0x83, 0xf9, 0xa2
.L_0:


//--------------------- .nv.shared.reserved.0     --------------------------
	.section	.nv.shared.reserved.0,"aw",@nobits
	.weak		__nv_reservedSMEM_offset_0_alias
	.size		__nv_reservedSMEM_offset_0_alias, 0, 64
	.other		__nv_reservedSMEM_offset_0_alias,@"STO_CUDA_RESERVED_SHARED STV_DEFAULT"
__nv_reservedSMEM_offset_0_alias:
	.zero		0
	.zero		64


//--------------------- .nv.constant0._Z14process_kernelPfPKfii --------------------------
	.section	.nv.constant0._Z14process_kernelPfPKfii,"a",@progbits
	.sectionflags	@""
	.align	4
.nv.constant0._Z14process_kernelPfPKfii:
	.zero		920


//--------------------- SYMBOLS --------------------------

	.type		.nv.reservedSmem.offset0,@object
	.size		.nv.reservedSmem.offset0,0x4
